//
// Generated by NVIDIA NVVM Compiler
//
// Compiler Build ID: CL-36424714
// Cuda compilation tools, release 13.0, V13.0.88
// Based on NVVM 20.0.0
//

.version 9.0
.target sm_100
.address_size 64

	// .globl	_Z8clearTricllPdl

.visible .entry _Z8clearTricllPdl(
	.param .u8 _Z8clearTricllPdl_param_0,
	.param .u64 _Z8clearTricllPdl_param_1,
	.param .u64 _Z8clearTricllPdl_param_2,
	.param .u64 .ptr .align 1 _Z8clearTricllPdl_param_3,
	.param .u64 _Z8clearTricllPdl_param_4
)
{
	.reg .pred 	%p<7>;
	.reg .b16 	%rs<2>;
	.reg .b32 	%r<14>;
	.reg .b64 	%rd<17>;

	ld.param.s8 	%rs1, [_Z8clearTricllPdl_param_0];
	ld.param.u64 	%rd5, [_Z8clearTricllPdl_param_1];
	ld.param.u64 	%rd6, [_Z8clearTricllPdl_param_2];
	ld.param.u64 	%rd8, [_Z8clearTricllPdl_param_3];
	ld.param.u64 	%rd4, [_Z8clearTricllPdl_param_4];
	cvta.to.global.u64 	%rd1, %rd8;
	mov.u32 	%r1, %tid.x;
	mov.u32 	%r2, %ntid.x;
	mov.u32 	%r3, %ctaid.x;
	mad.lo.s32 	%r4, %r2, %r3, %r1;
	cvt.u64.u32 	%rd2, %r4;
	mov.u32 	%r5, %tid.y;
	mov.u32 	%r6, %ntid.y;
	mov.u32 	%r7, %ctaid.y;
	mad.lo.s32 	%r8, %r6, %r7, %r5;
	cvt.u64.u32 	%rd3, %r8;
	setp.le.s64 	%p1, %rd5, %rd2;
	setp.le.s64 	%p2, %rd6, %rd3;
	or.pred  	%p3, %p1, %p2;
	@%p3 bra 	$L__BB0_6;
	setp.ne.s16 	%p4, %rs1, 108;
	@%p4 bra 	$L__BB0_4;
	cvt.u32.u64 	%r12, %rd3;
	cvt.u32.u64 	%r13, %rd2;
	setp.le.u32 	%p6, %r13, %r12;
	@%p6 bra 	$L__BB0_6;
	mad.lo.s64 	%rd13, %rd4, %rd3, %rd2;
	shl.b64 	%rd14, %rd13, 3;
	add.s64 	%rd15, %rd1, %rd14;
	mov.b64 	%rd16, 0;
	st.global.u64 	[%rd15], %rd16;
	bra.uni 	$L__BB0_6;
$L__BB0_4:
	cvt.u32.u64 	%r10, %rd3;
	cvt.u32.u64 	%r11, %rd2;
	setp.ge.u32 	%p5, %r11, %r10;
	@%p5 bra 	$L__BB0_6;
	mad.lo.s64 	%rd9, %rd4, %rd3, %rd2;
	shl.b64 	%rd10, %rd9, 3;
	add.s64 	%rd11, %rd1, %rd10;
	mov.b64 	%rd12, 0;
	st.global.u64 	[%rd11], %rd12;
$L__BB0_6:
	ret;

}
	// .globl	_Z6setEyellPdl
.visible .entry _Z6setEyellPdl(
	.param .u64 _Z6setEyellPdl_param_0,
	.param .u64 _Z6setEyellPdl_param_1,
	.param .u64 .ptr .align 1 _Z6setEyellPdl_param_2,
	.param .u64 _Z6setEyellPdl_param_3
)
{
	.reg .pred 	%p<5>;
	.reg .b32 	%r<12>;
	.reg .b64 	%rd<17>;

	ld.param.u64 	%rd5, [_Z6setEyellPdl_param_0];
	ld.param.u64 	%rd6, [_Z6setEyellPdl_param_1];
	ld.param.u64 	%rd8, [_Z6setEyellPdl_param_2];
	ld.param.u64 	%rd4, [_Z6setEyellPdl_param_3];
	cvta.to.global.u64 	%rd1, %rd8;
	mov.u32 	%r1, %tid.x;
	mov.u32 	%r2, %ntid.x;
	mov.u32 	%r3, %ctaid.x;
	mad.lo.s32 	%r4, %r2, %r3, %r1;
	mov.u32 	%r5, %tid.y;
	mov.u32 	%r6, %ntid.y;
	mov.u32 	%r7, %ctaid.y;
	mad.lo.s32 	%r8, %r6, %r7, %r5;
	cvt.s64.s32 	%rd2, %r4;
	setp.le.s64 	%p1, %rd5, %rd2;
	cvt.u64.u32 	%rd3, %r8;
	setp.le.s64 	%p2, %rd6, %rd3;
	or.pred  	%p3, %p1, %p2;
	@%p3 bra 	$L__BB1_4;
	cvt.u32.u64 	%r10, %rd2;
	cvt.u32.u64 	%r11, %rd3;
	setp.ne.s32 	%p4, %r10, %r11;
	@%p4 bra 	$L__BB1_3;
	mad.lo.s64 	%rd13, %rd4, %rd2, %rd2;
	shl.b64 	%rd14, %rd13, 3;
	add.s64 	%rd15, %rd1, %rd14;
	mov.b64 	%rd16, 4607182418800017408;
	st.global.u64 	[%rd15], %rd16;
	bra.uni 	$L__BB1_4;
$L__BB1_3:
	mad.lo.s64 	%rd9, %rd4, %rd3, %rd2;
	shl.b64 	%rd10, %rd9, 3;
	add.s64 	%rd11, %rd1, %rd10;
	mov.b64 	%rd12, 0;
	st.global.u64 	[%rd11], %rd12;
$L__BB1_4:
	ret;

}


// ===== COMPILED SASS (sm_100) =====

	.target	sm_100

	.elftype	@"ET_EXEC"


//--------------------- .note.nv.tkinfo           --------------------------
	.section	.note.nv.tkinfo,"",@"SHT_NOTE"
	.sectionflags	@"SHF_NOTE_NV_TKINFO"
	.tkinfo
        /*0018*/ 	.word	0x00000002
        /*0030*/ 	.string	""
        /*0030*/ 	.string	"ptxas"
        /*0030*/ 	.string	"Cuda compilation tools, release 13.0, V13.0.88"
        /*0030*/ 	.string	"Build cuda_13.0.r13.0/compiler.36424714_0"
        /*0030*/ 	.string	"-arch sm_100 -m 64 "



//--------------------- .note.nv.cuinfo           --------------------------
	.section	.note.nv.cuinfo,"",@"SHT_NOTE"
	.sectionflags	@"SHF_NOTE_NV_CUINFO"
        /*0018*/ 	.short	0x0002
        /*001a*/ 	.short	0x0064
        /*001c*/ 	.short	0x0082
	.zero		2


//--------------------- .nv.info                  --------------------------
	.section	.nv.info,"",@"SHT_CUDA_INFO"
	.align	4


	//----- nvinfo : EIATTR_REGCOUNT
	.align		4
        /*0000*/ 	.byte	0x04, 0x2f
        /*0002*/ 	.short	(.L_1 - .L_0)
	.align		4
.L_0:
        /*0004*/ 	.word	index@(_Z8clearTricllPdl)
        /*0008*/ 	.word	0x00000008


	//----- nvinfo : EIATTR_FRAME_SIZE
	.align		4
.L_1:
        /*000c*/ 	.byte	0x04, 0x11
        /*000e*/ 	.short	(.L_3 - .L_2)
	.align		4
.L_2:
        /*0010*/ 	.word	index@(_Z8clearTricllPdl)
        /*0014*/ 	.word	0x00000000


	//----- nvinfo : EIATTR_REGCOUNT
	.align		4
.L_3:
        /*0018*/ 	.byte	0x04, 0x2f
        /*001a*/ 	.short	(.L_5 - .L_4)
	.align		4
.L_4:
        /*001c*/ 	.word	index@(_Z6setEyellPdl)
        /*0020*/ 	.word	0x0000000a


	//----- nvinfo : EIATTR_FRAME_SIZE
	.align		4
.L_5:
        /*0024*/ 	.byte	0x04, 0x11
        /*0026*/ 	.short	(.L_7 - .L_6)
	.align		4
.L_6:
        /*0028*/ 	.word	index@(_Z6setEyellPdl)
        /*002c*/ 	.word	0x00000000


	//----- nvinfo : EIATTR_MIN_STACK_SIZE
	.align		4
.L_7:
        /*0030*/ 	.byte	0x04, 0x12
        /*0032*/ 	.short	(.L_9 - .L_8)
	.align		4
.L_8:
        /*0034*/ 	.word	index@(_Z6setEyellPdl)
        /*0038*/ 	.word	0x00000000


	//----- nvinfo : EIATTR_MIN_STACK_SIZE
	.align		4
.L_9:
        /*003c*/ 	.byte	0x04, 0x12
        /*003e*/ 	.short	(.L_11 - .L_10)
	.align		4
.L_10:
        /*0040*/ 	.word	index@(_Z8clearTricllPdl)
        /*0044*/ 	.word	0x00000000
.L_11:


//--------------------- .nv.compat                --------------------------
	.section	.nv.compat,"",@"SHT_CUDA_COMPAT_INFO"
	.align	4
        /*0000*/ 	.byte	0x02, 0x09, 0x00, 0x00, 0x02, 0x02, 0x01, 0x00, 0x02, 0x05, 0x05, 0x00, 0x03, 0x07, 0x01, 0x01
        /*0010*/ 	.byte	0x02, 0x03, 0x00, 0x00, 0x02, 0x06, 0x01, 0x00, 0x04, 0x0b, 0x08, 0x00, 0x09, 0x00, 0x00, 0x00
        /*0020*/ 	.byte	0x00, 0x00, 0x00, 0x00


//--------------------- .nv.info._Z6setEyellPdl   --------------------------
	.section	.nv.info._Z6setEyellPdl,"",@"SHT_CUDA_INFO"
	.sectionflags	@""
	.align	4


	//----- nvinfo : EIATTR_CUDA_API_VERSION
	.align		4
        /*0000*/ 	.byte	0x04, 0x37
        /*0002*/ 	.short	(.L_13 - .L_12)
.L_12:
        /*0004*/ 	.word	0x00000082


	//----- nvinfo : EIATTR_KPARAM_INFO
	.align		4
.L_13:
        /*0008*/ 	.byte	0x04, 0x17
        /*000a*/ 	.short	(.L_15 - .L_14)
.L_14:
        /*000c*/ 	.word	0x00000000
        /*0010*/ 	.short	0x0003
        /*0012*/ 	.short	0x0018
        /*0014*/ 	.byte	0x00, 0xf0, 0x21, 0x00


	//----- nvinfo : EIATTR_KPARAM_INFO
	.align		4
.L_15:
        /*0018*/ 	.byte	0x04, 0x17
        /*001a*/ 	.short	(.L_17 - .L_16)
.L_16:
        /*001c*/ 	.word	0x00000000
        /*0020*/ 	.short	0x0002
        /*0022*/ 	.short	0x0010
        /*0024*/ 	.byte	0x00, 0xf5, 0x21, 0x00


	//----- nvinfo : EIATTR_KPARAM_INFO
	.align		4
.L_17:
        /*0028*/ 	.byte	0x04, 0x17
        /*002a*/ 	.short	(.L_19 - .L_18)
.L_18:
        /*002c*/ 	.word	0x00000000
        /*0030*/ 	.short	0x0001
        /*0032*/ 	.short	0x0008
        /*0034*/ 	.byte	0x00, 0xf0, 0x21, 0x00


	//----- nvinfo : EIATTR_KPARAM_INFO
	.align		4
.L_19:
        /*0038*/ 	.byte	0x04, 0x17
        /*003a*/ 	.short	(.L_21 - .L_20)
.L_20:
        /*003c*/ 	.word	0x00000000
        /*0040*/ 	.short	0x0000
        /*0042*/ 	.short	0x0000
        /*0044*/ 	.byte	0x00, 0xf0, 0x21, 0x00


	//----- nvinfo : EIATTR_SPARSE_MMA_MASK
	.align		4
.L_21:
        /*0048*/ 	.byte	0x03, 0x50
        /*004a*/ 	.short	0x0000


	//----- nvinfo : EIATTR_MAXREG_COUNT
	.align		4
        /*004c*/ 	.byte	0x03, 0x1b
        /*004e*/ 	.short	0x00ff


	//----- nvinfo : EIATTR_MERCURY_ISA_VERSION
	.align		4
        /*0050*/ 	.byte	0x03, 0x5f
        /*0052*/ 	.short	0x0101


	//----- nvinfo : EIATTR_VRC_CTA_INIT_COUNT
	.align		4
        /*0054*/ 	.byte	0x02, 0x4a
	.zero		1
	.zero		1


	//----- nvinfo : EIATTR_EXIT_INSTR_OFFSETS
	.align		4
        /*0058*/ 	.byte	0x04, 0x1c
        /*005a*/ 	.short	(.L_23 - .L_22)


	//   ....[0]....
.L_22:
        /*005c*/ 	.word	0x000000f0


	//   ....[1]....
        /*0060*/ 	.word	0x000001d0


	//   ....[2]....
        /*0064*/ 	.word	0x00000260


	//----- nvinfo : EIATTR_CRS_STACK_SIZE
	.align		4
.L_23:
        /*0068*/ 	.byte	0x04, 0x1e
        /*006a*/ 	.short	(.L_25 - .L_24)
.L_24:
        /*006c*/ 	.word	0x00000000


	//----- nvinfo : EIATTR_CBANK_PARAM_SIZE
	.align		4
.L_25:
        /*0070*/ 	.byte	0x03, 0x19
        /*0072*/ 	.short	0x0020


	//----- nvinfo : EIATTR_PARAM_CBANK
	.align		4
        /*0074*/ 	.byte	0x04, 0x0a
        /*0076*/ 	.short	(.L_27 - .L_26)
	.align		4
.L_26:
        /*0078*/ 	.word	index@(.nv.constant0._Z6setEyellPdl)
        /*007c*/ 	.short	0x0380
        /*007e*/ 	.short	0x0020


	//----- nvinfo : EIATTR_SW_WAR
	.align		4
.L_27:
        /*0080*/ 	.byte	0x04, 0x36
        /*0082*/ 	.short	(.L_29 - .L_28)
.L_28:
        /*0084*/ 	.word	0x00000008
.L_29:


//--------------------- .nv.info._Z8clearTricllPdl --------------------------
	.section	.nv.info._Z8clearTricllPdl,"",@"SHT_CUDA_INFO"
	.sectionflags	@""
	.align	4


	//----- nvinfo : EIATTR_CUDA_API_VERSION
	.align		4
        /*0000*/ 	.byte	0x04, 0x37
        /*0002*/ 	.short	(.L_31 - .L_30)
.L_30:
        /*0004*/ 	.word	0x00000082


	//----- nvinfo : EIATTR_KPARAM_INFO
	.align		4
.L_31:
        /*0008*/ 	.byte	0x04, 0x17
        /*000a*/ 	.short	(.L_33 - .L_32)
.L_32:
        /*000c*/ 	.word	0x00000000
        /*0010*/ 	.short	0x0004
        /*0012*/ 	.short	0x0020
        /*0014*/ 	.byte	0x00, 0xf0, 0x21, 0x00


	//----- nvinfo : EIATTR_KPARAM_INFO
	.align		4
.L_33:
        /*0018*/ 	.byte	0x04, 0x17
        /*001a*/ 	.short	(.L_35 - .L_34)
.L_34:
        /*001c*/ 	.word	0x00000000
        /*0020*/ 	.short	0x0003
        /*0022*/ 	.short	0x0018
        /*0024*/ 	.byte	0x00, 0xf5, 0x21, 0x00


	//----- nvinfo : EIATTR_KPARAM_INFO
	.align		4
.L_35:
        /*0028*/ 	.byte	0x04, 0x17
        /*002a*/ 	.short	(.L_37 - .L_36)
.L_36:
        /*002c*/ 	.word	0x00000000
        /*0030*/ 	.short	0x0002
        /*0032*/ 	.short	0x0010
        /*0034*/ 	.byte	0x00, 0xf0, 0x21, 0x00


	//----- nvinfo : EIATTR_KPARAM_INFO
	.align		4
.L_37:
        /*0038*/ 	.byte	0x04, 0x17
        /*003a*/ 	.short	(.L_39 - .L_38)
.L_38:
        /*003c*/ 	.word	0x00000000
        /*0040*/ 	.short	0x0001
        /*0042*/ 	.short	0x0008
        /*0044*/ 	.byte	0x00, 0xf0, 0x21, 0x00


	//----- nvinfo : EIATTR_KPARAM_INFO
	.align		4
.L_39:
        /*0048*/ 	.byte	0x04, 0x17
        /*004a*/ 	.short	(.L_41 - .L_40)
.L_40:
        /*004c*/ 	.word	0x00000000
        /*0050*/ 	.short	0x0000
        /*0052*/ 	.short	0x0000
        /*0054*/ 	.byte	0x00, 0xf0, 0x05, 0x00


	//----- nvinfo : EIATTR_SPARSE_MMA_MASK
	.align		4
.L_41:
        /*0058*/ 	.byte	0x03, 0x50
        /*005a*/ 	.short	0x0000


	//----- nvinfo : EIATTR_MAXREG_COUNT
	.align		4
        /*005c*/ 	.byte	0x03, 0x1b
        /*005e*/ 	.short	0x00ff


	//----- nvinfo : EIATTR_MERCURY_ISA_VERSION
	.align		4
        /*0060*/ 	.byte	0x03, 0x5f
        /*0062*/ 	.short	0x0101


	//----- nvinfo : EIATTR_VRC_CTA_INIT_COUNT
	.align		4
        /*0064*/ 	.byte	0x02, 0x4a
	.zero		1
	.zero		1


	//----- nvinfo : EIATTR_EXIT_INSTR_OFFSETS
	.align		4
        /*0068*/ 	.byte	0x04, 0x1c
        /*006a*/ 	.short	(.L_43 - .L_42)


	//   ....[0]....
.L_42:
        /*006c*/ 	.word	0x000000f0


	//   ....[1]....
        /*0070*/ 	.word	0x00000160


	//   ....[2]....
        /*0074*/ 	.word	0x000001f0


	//   ....[3]....
        /*0078*/ 	.word	0x00000210


	//   ....[4]....
        /*007c*/ 	.word	0x000002a0


	//----- nvinfo : EIATTR_CBANK_PARAM_SIZE
	.align		4
.L_43:
        /*0080*/ 	.byte	0x03, 0x19
        /*0082*/ 	.short	0x0028


	//----- nvinfo : EIATTR_PARAM_CBANK
	.align		4
        /*0084*/ 	.byte	0x04, 0x0a
        /*0086*/ 	.short	(.L_45 - .L_44)
	.align		4
.L_44:
        /*0088*/ 	.word	index@(.nv.constant0._Z8clearTricllPdl)
        /*008c*/ 	.short	0x0380
        /*008e*/ 	.short	0x0028


	//----- nvinfo : EIATTR_SW_WAR
	.align		4
.L_45:
        /*0090*/ 	.byte	0x04, 0x36
        /*0092*/ 	.short	(.L_47 - .L_46)
.L_46:
        /*0094*/ 	.word	0x00000008
.L_47:


//--------------------- .nv.callgraph             --------------------------
	.section	.nv.callgraph,"",@"SHT_CUDA_CALLGRAPH"
	.align	4
	.sectionentsize	8
	.align		4
        /*0000*/ 	.word	0x00000000
	.align		4
        /*0004*/ 	.word	0xffffffff
	.align		4
        /*0008*/ 	.word	0x00000000
	.align		4
        /*000c*/ 	.word	0xfffffffe
	.align		4
        /*0010*/ 	.word	0x00000000
	.align		4
        /*0014*/ 	.word	0xfffffffd
	.align		4
        /*0018*/ 	.word	0x00000000
	.align		4
        /*001c*/ 	.word	0xfffffffc


//--------------------- .text._Z6setEyellPdl      --------------------------
	.section	.text._Z6setEyellPdl,"ax",@progbits
	.align	128
        .global         _Z6setEyellPdl
        .type           _Z6setEyellPdl,@function
        .size           _Z6setEyellPdl,(.L_x_4 - _Z6setEyellPdl)
        .other          _Z6setEyellPdl,@"STO_CUDA_ENTRY STV_DEFAULT"
_Z6setEyellPdl:
.text._Z6setEyellPdl:
[----:B------:R-:W-:Y:S01]  /*0000*/  LDC R1, c[0x0][0x37c] ;  /* 0x0000df00ff017b82 */ /* 0x000fe20000000800 */
[----:B------:R-:W0:Y:S01]  /*0010*/  S2R R7, SR_TID.Y ;  /* 0x0000000000077919 */ /* 0x000e220000002200 */
[----:B------:R-:W1:Y:S01]  /*0020*/  LDCU UR4, c[0x0][0x360] ;  /* 0x00006c00ff0477ac */ /* 0x000e620008000800 */
[----:B------:R-:W0:Y:S01]  /*0030*/  S2R R0, SR_CTAID.Y ;  /* 0x0000000000007919 */ /* 0x000e220000002600 */
[----:B------:R-:W0:Y:S01]  /*0040*/  LDCU UR5, c[0x0][0x364] ;  /* 0x00006c80ff0577ac */ /* 0x000e220008000800 */
[----:B------:R-:W1:Y:S01]  /*0050*/  S2R R4, SR_TID.X ;  /* 0x0000000000047919 */ /* 0x000e620000002100 */
[----:B------:R-:W2:Y:S01]  /*0060*/  LDCU.128 UR8, c[0x0][0x380] ;  /* 0x00007000ff0877ac */ /* 0x000ea20008000c00 */
[----:B------:R-:W1:Y:S01]  /*0070*/  S2R R5, SR_CTAID.X ;  /* 0x0000000000057919 */ /* 0x000e620000002500 */
[----:B0-----:R-:W-:-:S05]  /*0080*/  IMAD R7, R0, UR5, R7 ;  /* 0x0000000500077c24 */ /* 0x001fca000f8e0207 */
[----:B--2---:R-:W-:Y:S01]  /*0090*/  ISETP.GE.U32.AND P1, PT, R7, UR10, PT ;  /* 0x0000000a07007c0c */ /* 0x004fe2000bf26070 */
[----:B-1----:R-:W-:-:S03]  /*00a0*/  IMAD R4, R5, UR4, R4 ;  /* 0x0000000405047c24 */ /* 0x002fc6000f8e0204 */
[----:B------:R-:W-:Y:S02]  /*00b0*/  ISETP.GE.AND.EX P1, PT, RZ, UR11, PT, P1 ;  /* 0x0000000bff007c0c */ /* 0x000fe4000bf26310 */
[----:B------:R-:W-:Y:S02]  /*00c0*/  ISETP.GE.U32.AND P0, PT, R4, UR8, PT ;  /* 0x0000000804007c0c */ /* 0x000fe4000bf06070 */
[----:B------:R-:W-:-:S04]  /*00d0*/  SHF.R.S32.HI R5, RZ, 0x1f, R4 ;  /* 0x0000001fff057819 */ /* 0x000fc80000011404 */
[----:B------:R-:W-:-:S13]  /*00e0*/  ISETP.GE.OR.EX P0, PT, R5, UR9, P1, P0 ;  /* 0x0000000905007c0c */ /* 0x000fda0008f06700 */
[----:B------:R-:W-:Y:S05]  /*00f0*/  @P0 EXIT ;  /* 0x000000000000094d */ /* 0x000fea0003800000 */
[----:B------:R-:W-:Y:S01]  /*0100*/  ISETP.NE.AND P0, PT, R4, R7, PT ;  /* 0x000000070400720c */ /* 0x000fe20003f05270 */
[----:B------:R-:W0:-:S12]  /*0110*/  LDCU.64 UR4, c[0x0][0x358] ;  /* 0x00006b00ff0477ac */ /* 0x000e180008000a00 */
[----:B------:R-:W-:Y:S05]  /*0120*/  @P0 BRA `(.L_x_0) ;  /* 0x00000000002c0947 */ /* 0x000fea0003800000 */
[----:B------:R-:W1:Y:S02]  /*0130*/  LDCU.128 UR8, c[0x0][0x390] ;  /* 0x00007200ff0877ac */ /* 0x000e640008000c00 */
[----:B-1----:R-:W-:Y:S02]  /*0140*/  IMAD R7, R5, UR10, RZ ;  /* 0x0000000a05077c24 */ /* 0x002fe4000f8e02ff */
[----:B------:R-:W-:-:S04]  /*0150*/  IMAD.WIDE.U32 R2, R4, UR10, R4 ;  /* 0x0000000a04027c25 */ /* 0x000fc8000f8e0004 */
[----:B------:R-:W-:Y:S01]  /*0160*/  IMAD R7, R4, UR11, R7 ;  /* 0x0000000b04077c24 */ /* 0x000fe2000f8e0207 */
[----:B------:R-:W-:-:S03]  /*0170*/  LEA R4, P0, R2, UR8, 0x3 ;  /* 0x0000000802047c11 */ /* 0x000fc6000f8018ff */
[----:B------:R-:W-:-:S05]  /*0180*/  IMAD.IADD R3, R3, 0x1, R7 ;  /* 0x0000000103037824 */ /* 0x000fca00078e0207 */
[----:B------:R-:W-:Y:S01]  /*0190*/  LEA.HI.X R5, R2, UR9, R3, 0x3, P0 ;  /* 0x0000000902057c11 */ /* 0x000fe200080f1c03 */
[----:B------:R-:W-:Y:S02]  /*01a0*/  HFMA2 R3, -RZ, RZ, 1.984375, 0 ;  /* 0x3ff00000ff037431 */ /* 0x000fe400000001ff */
[----:B------:R-:W-:-:S05]  /*01b0*/  IMAD.MOV.U32 R2, RZ, RZ, 0x0 ;  /* 0x00000000ff027424 */ /* 0x000fca00078e00ff */
[----:B0-----:R-:W-:Y:S01]  /*01c0*/  STG.E.64 desc[UR4][R4.64], R2 ;  /* 0x0000000204007986 */ /* 0x001fe2000c101b04 */
[----:B------:R-:W-:Y:S05]  /*01d0*/  EXIT ;  /* 0x000000000000794d */ /* 0x000fea0003800000 */
.L_x_0:
[----:B------:R-:W1:Y:S01]  /*01e0*/  LDCU.128 UR8, c[0x0][0x390] ;  /* 0x00007200ff0877ac */ /* 0x000e620008000c00 */
[----:B------:R-:W-:Y:S01]  /*01f0*/  MOV R3, R5 ;  /* 0x0000000500037202 */ /* 0x000fe20000000f00 */
[----:B------:R-:W-:-:S04]  /*0200*/  IMAD.MOV.U32 R2, RZ, RZ, R4 ;  /* 0x000000ffff027224 */ /* 0x000fc800078e0004 */
[----:B-1----:R-:W-:-:S04]  /*0210*/  IMAD.WIDE.U32 R2, R7, UR10, R2 ;  /* 0x0000000a07027c25 */ /* 0x002fc8000f8e0002 */
[----:B------:R-:W-:Y:S01]  /*0220*/  IMAD R7, R7, UR11, R3 ;  /* 0x0000000b07077c24 */ /* 0x000fe2000f8e0203 */
[----:B------:R-:W-:-:S04]  /*0230*/  LEA R4, P0, R2, UR8, 0x3 ;  /* 0x0000000802047c11 */ /* 0x000fc8000f8018ff */
[----:B------:R-:W-:-:S05]  /*0240*/  LEA.HI.X R5, R2, UR9, R7, 0x3, P0 ;  /* 0x0000000902057c11 */ /* 0x000fca00080f1c07 */
[----:B0-----:R-:W-:Y:S01]  /*0250*/  STG.E.64 desc[UR4][R4.64], RZ ;  /* 0x000000ff04007986 */ /* 0x001fe2000c101b04 */
[----:B------:R-:W-:Y:S05]  /*0260*/  EXIT ;  /* 0x000000000000794d */ /* 0x000fea0003800000 */
.L_x_1:
[----:B------:R-:W-:-:S00]  /*0270*/  BRA `(.L_x_1) ;  /* 0xfffffffc00fc7947 */ /* 0x000fc0000383ffff */
[----:B------:R-:W-:-:S00]  /*0280*/  NOP ;  /* 0x0000000000007918 */ /* 0x000fc00000000000 */
[----:B------:R-:W-:-:S00]  /*0290*/  NOP ;  /* 0x0000000000007918 */ /* 0x000fc00000000000 */
[----:B------:R-:W-:-:S00]  /*02a0*/  NOP ;  /* 0x0000000000007918 */ /* 0x000fc00000000000 */
[----:B------:R-:W-:-:S00]  /*02b0*/  NOP ;  /* 0x0000000000007918 */ /* 0x000fc00000000000 */
[----:B------:R-:W-:-:S00]  /*02c0*/  NOP ;  /* 0x0000000000007918 */ /* 0x000fc00000000000 */
[----:B------:R-:W-:-:S00]  /*02d0*/  NOP ;  /* 0x0000000000007918 */ /* 0x000fc00000000000 */
[----:B------:R-:W-:-:S00]  /*02e0*/  NOP ;  /* 0x0000000000007918 */ /* 0x000fc00000000000 */
[----:B------:R-:W-:-:S00]  /*02f0*/  NOP ;  /* 0x0000000000007918 */ /* 0x000fc00000000000 */
.L_x_4:


//--------------------- .text._Z8clearTricllPdl   --------------------------
	.section	.text._Z8clearTricllPdl,"ax",@progbits
	.align	128
        .global         _Z8clearTricllPdl
        .type           _Z8clearTricllPdl,@function
        .size           _Z8clearTricllPdl,(.L_x_5 - _Z8clearTricllPdl)
        .other          _Z8clearTricllPdl,@"STO_CUDA_ENTRY STV_DEFAULT"
_Z8clearTricllPdl:
.text._Z8clearTricllPdl:
[----:B------:R-:W-:Y:S01]  /*0000*/  LDC R1, c[0x0][0x37c] ;  /* 0x0000df00ff017b82 */ /* 0x000fe20000000800 */
[----:B------:R-:W0:Y:S01]  /*0010*/  S2R R5, SR_TID.Y ;  /* 0x0000000000057919 */ /* 0x000e220000002200 */
[----:B------:R-:W1:Y:S01]  /*0020*/  LDCU UR4, c[0x0][0x360] ;  /* 0x00006c00ff0477ac */ /* 0x000e620008000800 */
[----:B------:R-:W0:Y:S01]  /*0030*/  S2R R0, SR_CTAID.Y ;  /* 0x0000000000007919 */ /* 0x000e220000002600 */
[----:B------:R-:W0:Y:S01]  /*0040*/  LDCU UR5, c[0x0][0x364] ;  /* 0x00006c80ff0577ac */ /* 0x000e220008000800 */
[----:B------:R-:W1:Y:S01]  /*0050*/  S2R R2, SR_TID.X ;  /* 0x0000000000027919 */ /* 0x000e620000002100 */
[----:B------:R-:W2:Y:S01]  /*0060*/  LDCU.64 UR6, c[0x0][0x390] ;  /* 0x00007200ff0677ac */ /* 0x000ea20008000a00 */
[----:B------:R-:W1:Y:S01]  /*0070*/  S2R R3, SR_CTAID.X ;  /* 0x0000000000037919 */ /* 0x000e620000002500 */
[----:B------:R-:W3:Y:S01]  /*0080*/  LDCU.64 UR8, c[0x0][0x388] ;  /* 0x00007100ff0877ac */ /* 0x000ee20008000a00 */
[----:B0-----:R-:W-:-:S05]  /*0090*/  IMAD R5, R0, UR5, R5 ;  /* 0x0000000500057c24 */ /* 0x001fca000f8e0205 */
[----:B--2---:R-:W-:Y:S01]  /*00a0*/  ISETP.GE.U32.AND P1, PT, R5, UR6, PT ;  /* 0x0000000605007c0c */ /* 0x004fe2000bf26070 */
[----:B-1----:R-:W-:-:S03]  /*00b0*/  IMAD R2, R3, UR4, R2 ;  /* 0x0000000403027c24 */ /* 0x002fc6000f8e0202 */
[----:B------:R-:W-:Y:S02]  /*00c0*/  ISETP.GE.AND.EX P1, PT, RZ, UR7, PT, P1 ;  /* 0x00000007ff007c0c */ /* 0x000fe4000bf26310 */
[----:B---3--:R-:W-:-:S04]  /*00d0*/  ISETP.GE.U32.AND P0, PT, R2, UR8, PT ;  /* 0x0000000802007c0c */ /* 0x008fc8000bf06070 */
[----:B------:R-:W-:-:S13]  /*00e0*/  ISETP.GE.OR.EX P0, PT, RZ, UR9, P1, P0 ;  /* 0x00000009ff007c0c */ /* 0x000fda0008f06700 */
[----:B------:R-:W-:Y:S05]  /*00f0*/  @P0 EXIT ;  /* 0x000000000000094d */ /* 0x000fea0003800000 */
[----:B------:R-:W0:Y:S02]  /*0100*/  LDCU.U8 UR4, c[0x0][0x380] ;  /* 0x00007000ff0477ac */ /* 0x000e240008000000 */
[----:B0-----:R-:W-:-:S04]  /*0110*/  UPRMT UR4, UR4, 0x8880, URZ ;  /* 0x0000888004047896 */ /* 0x001fc800080000ff */
[----:B------:R-:W-:-:S07]  /*0120*/  UISETP.NE.AND UP0, UPT, UR4, 0x6c, UPT ;  /* 0x0000006c0400788c */ /* 0x000fce000bf05270 */
[----:B------:R-:W0:Y:S02]  /*0130*/  LDCU.64 UR4, c[0x0][0x358] ;  /* 0x00006b00ff0477ac */ /* 0x000e240008000a00 */
[----:B------:R-:W-:Y:S05]  /*0140*/  BRA.U UP0, `(.L_x_2) ;  /* 0x00000001002c7547 */ /* 0x000fea000b800000 */
[----:B------:R-:W-:-:S13]  /*0150*/  ISETP.GT.U32.AND P0, PT, R2, R5, PT ;  /* 0x000000050200720c */ /* 0x000fda0003f04070 */
[----:B0-----:R-:W-:Y:S05]  /*0160*/  @!P0 EXIT ;  /* 0x000000000000894d */ /* 0x001fea0003800000 */
[----:B------:R-:W0:Y:S01]  /*0170*/  LDCU.64 UR6, c[0x0][0x3a0] ;  /* 0x00007400ff0677ac */ /* 0x000e220008000a00 */
[----:B------:R-:W-:Y:S01]  /*0180*/  IMAD.MOV.U32 R3, RZ, RZ, RZ ;  /* 0x000000ffff037224 */ /* 0x000fe200078e00ff */
[----:B------:R-:W1:Y:S01]  /*0190*/  LDCU.64 UR8, c[0x0][0x398] ;  /* 0x00007300ff0877ac */ /* 0x000e620008000a00 */
[----:B0-----:R-:W-:-:S04]  /*01a0*/  IMAD.WIDE.U32 R2, R5, UR6, R2 ;  /* 0x0000000605027c25 */ /* 0x001fc8000f8e0002 */
[----:B------:R-:W-:Y:S01]  /*01b0*/  IMAD R5, R5, UR7, R3 ;  /* 0x0000000705057c24 */ /* 0x000fe2000f8e0203 */
[----:B-1----:R-:W-:-:S04]  /*01c0*/  LEA R4, P0, R2, UR8, 0x3 ;  /* 0x0000000802047c11 */ /* 0x002fc8000f8018ff */
[----:B------:R-:W-:-:S05]  /*01d0*/  LEA.HI.X R5, R2, UR9, R5, 0x3, P0 ;  /* 0x0000000902057c11 */ /* 0x000fca00080f1c05 */
[----:B------:R-:W-:Y:S01]  /*01e0*/  STG.E.64 desc[UR4][R4.64], RZ ;  /* 0x000000ff04007986 */ /* 0x000fe2000c101b04 */
[----:B------:R-:W-:Y:S05]  /*01f0*/  EXIT ;  /* 0x000000000000794d */ /* 0x000fea0003800000 */
.L_x_2:
[----:B------:R-:W-:-:S13]  /*0200*/  ISETP.GE.U32.AND P0, PT, R2, R5, PT ;  /* 0x000000050200720c */ /* 0x000fda0003f06070 */
[----:B0-----:R-:W-:Y:S05]  /*0210*/  @P0 EXIT ;  /* 0x000000000000094d */ /* 0x001fea0003800000 */
        /* <DEDUP_REMOVED lines=9> */
.L_x_3:
        /* <DEDUP_REMOVED lines=13> */
.L_x_5:


//--------------------- .nv.shared.reserved.0     --------------------------
	.section	.nv.shared.reserved.0,"aw",@nobits
	.weak		__nv_reservedSMEM_offset_0_alias
	.size		__nv_reservedSMEM_offset_0_alias, 0, 64
	.other		__nv_reservedSMEM_offset_0_alias,@"STO_CUDA_RESERVED_SHARED STV_DEFAULT"
__nv_reservedSMEM_offset_0_alias:
	.zero		0
	.zero		64


//--------------------- .nv.constant0._Z6setEyellPdl --------------------------
	.section	.nv.constant0._Z6setEyellPdl,"a",@progbits
	.sectionflags	@""
	.align	4
.nv.constant0._Z6setEyellPdl:
	.zero		928


//--------------------- .nv.constant0._Z8clearTricllPdl --------------------------
	.section	.nv.constant0._Z8clearTricllPdl,"a",@progbits
	.sectionflags	@""
	.align	4
.nv.constant0._Z8clearTricllPdl:
	.zero		936


//--------------------- SYMBOLS --------------------------

	.type		.nv.reservedSmem.offset0,@object
	.size		.nv.reservedSmem.offset0,0x4
